	.headerflags	@"EF_CUDA_TEXMODE_UNIFIED EF_CUDA_64BIT_ADDRESS EF_CUDA_ACCELERATORS EF_CUDA_SM90 EF_CUDA_VIRTUAL_SM(EF_CUDA_SM90)"
	.elftype	@"ET_EXEC"


//--------------------- .nv.info                  --------------------------
	.section	.nv.info,"",@"SHT_CUDA_INFO"
	.align	4


	//----- nvinfo : EIATTR_REGCOUNT
	.align		4
        /*0000*/ 	.byte	0x04, 0x2f
        /*0002*/ 	.short	(.L_1 - .L_0)
	.align		4
.L_0:
        /*0004*/ 	.word	index@(triton_poi_fused_constant_pad_nd_relu_34)
        /*0008*/ 	.word	0x0000000e


	//----- nvinfo : EIATTR_MIN_STACK_SIZE
	.align		4
.L_1:
        /*000c*/ 	.byte	0x04, 0x12
        /*000e*/ 	.short	(.L_3 - .L_2)
	.align		4
.L_2:
        /*0010*/ 	.word	index@(triton_poi_fused_constant_pad_nd_relu_34)
        /*0014*/ 	.word	0x00000000


	//----- nvinfo : EIATTR_FRAME_SIZE
	.align		4
.L_3:
        /*0018*/ 	.byte	0x04, 0x11
        /*001a*/ 	.short	(.L_5 - .L_4)
	.align		4
.L_4:
        /*001c*/ 	.word	index@(triton_poi_fused_constant_pad_nd_relu_34)
        /*0020*/ 	.word	0x00000000


	//----- nvinfo : EIATTR_MIN_STACK_SIZE
	.align		4
.L_5:
        /*0024*/ 	.byte	0x04, 0x12
        /*0026*/ 	.short	(.L_7 - .L_6)
	.align		4
.L_6:
        /*0028*/ 	.word	index@(triton_poi_fused_constant_pad_nd_relu_34)
        /*002c*/ 	.word	0x00000000
.L_7:


//--------------------- .nv.info.triton_poi_fused_constant_pad_nd_relu_34 --------------------------
	.section	.nv.info.triton_poi_fused_constant_pad_nd_relu_34,"",@"SHT_CUDA_INFO"
	.sectionflags	@""
	.align	4


	//----- nvinfo : EIATTR_CUDA_API_VERSION
	.align		4
        /*0000*/ 	.byte	0x04, 0x37
        /*0002*/ 	.short	(.L_9 - .L_8)
.L_8:
        /*0004*/ 	.word	0x0000007c


	//----- nvinfo : EIATTR_KPARAM_INFO
	.align		4
.L_9:
        /*0008*/ 	.byte	0x04, 0x17
        /*000a*/ 	.short	(.L_11 - .L_10)
.L_10:
        /*000c*/ 	.word	0x00000000
        /*0010*/ 	.short	0x0002
        /*0012*/ 	.short	0x0010
        /*0014*/ 	.byte	0x00, 0xf0, 0x11, 0x00


	//----- nvinfo : EIATTR_KPARAM_INFO
	.align		4
.L_11:
        /*0018*/ 	.byte	0x04, 0x17
        /*001a*/ 	.short	(.L_13 - .L_12)
.L_12:
        /*001c*/ 	.word	0x00000000
        /*0020*/ 	.short	0x0001
        /*0022*/ 	.short	0x0008
        /*0024*/ 	.byte	0x00, 0xf4, 0x21, 0x00


	//----- nvinfo : EIATTR_KPARAM_INFO
	.align		4
.L_13:
        /*0028*/ 	.byte	0x04, 0x17
        /*002a*/ 	.short	(.L_15 - .L_14)
.L_14:
        /*002c*/ 	.word	0x00000000
        /*0030*/ 	.short	0x0000
        /*0032*/ 	.short	0x0000
        /*0034*/ 	.byte	0x00, 0xf4, 0x21, 0x00


	//----- nvinfo : EIATTR_SPARSE_MMA_MASK
	.align		4
.L_15:
        /*0038*/ 	.byte	0x03, 0x50
        /*003a*/ 	.short	0x0000


	//----- nvinfo : EIATTR_MAXREG_COUNT
	.align		4
        /*003c*/ 	.byte	0x03, 0x1b
        /*003e*/ 	.short	0x00ff


	//----- nvinfo : EIATTR_EXIT_INSTR_OFFSETS
	.align		4
        /*0040*/ 	.byte	0x04, 0x1c
        /*0042*/ 	.short	(.L_17 - .L_16)


	//   ....[0]....
.L_16:
        /*0044*/ 	.word	0x00000440


	//   ....[1]....
        /*0048*/ 	.word	0x00000460


	//----- nvinfo : EIATTR_REQNTID
	.align		4
.L_17:
        /*004c*/ 	.byte	0x04, 0x10
        /*004e*/ 	.short	(.L_19 - .L_18)
.L_18:
        /*0050*/ 	.word	0x00000100
        /*0054*/ 	.word	0x00000001
        /*0058*/ 	.word	0x00000001


	//----- nvinfo : EIATTR_CBANK_PARAM_SIZE
	.align		4
.L_19:
        /*005c*/ 	.byte	0x03, 0x19
        /*005e*/ 	.short	0x0014


	//----- nvinfo : EIATTR_PARAM_CBANK
	.align		4
        /*0060*/ 	.byte	0x04, 0x0a
        /*0062*/ 	.short	(.L_21 - .L_20)
	.align		4
.L_20:
        /*0064*/ 	.word	index@(.nv.constant0.triton_poi_fused_constant_pad_nd_relu_34)
        /*0068*/ 	.short	0x0210
        /*006a*/ 	.short	0x0014


	//----- nvinfo : EIATTR_SW_WAR
	.align		4
.L_21:
        /*006c*/ 	.byte	0x04, 0x36
        /*006e*/ 	.short	(.L_23 - .L_22)
.L_22:
        /*0070*/ 	.word	0x00000008
.L_23:


//--------------------- .nv.callgraph             --------------------------
	.section	.nv.callgraph,"",@"SHT_CUDA_CALLGRAPH"
	.align	4
	.sectionentsize	8
	.align		4
        /*0000*/ 	.word	0x00000000
	.align		4
        /*0004*/ 	.word	0xffffffff
	.align		4
        /*0008*/ 	.word	0x00000000
	.align		4
        /*000c*/ 	.word	0xfffffffe
	.align		4
        /*0010*/ 	.word	0x00000000
	.align		4
        /*0014*/ 	.word	0xfffffffd
	.align		4
        /*0018*/ 	.word	0x00000000
	.align		4
        /*001c*/ 	.word	0xfffffffc


//--------------------- .text.triton_poi_fused_constant_pad_nd_relu_34 --------------------------
	.section	.text.triton_poi_fused_constant_pad_nd_relu_34,"ax",@progbits
	.align	128
        .global         triton_poi_fused_constant_pad_nd_relu_34
        .type           triton_poi_fused_constant_pad_nd_relu_34,@function
        .size           triton_poi_fused_constant_pad_nd_relu_34,(.L_x_1 - triton_poi_fused_constant_pad_nd_relu_34)
        .other          triton_poi_fused_constant_pad_nd_relu_34,@"STO_CUDA_ENTRY STV_DEFAULT"
triton_poi_fused_constant_pad_nd_relu_34:
.text.triton_poi_fused_constant_pad_nd_relu_34:
[----:B------:R-:W0:Y:S02]  /*0000*/  LDC R1, c[0x0][0x28] ;  /* 0x00000a00ff017b82 */ /* 0x000e240000000800 */
[----:B------:R-:W1:Y:S01]  /*0010*/  S2R R0, SR_TID.X ;  /* 0x0000000000007919 */ /* 0x000e620000002100 */
[----:B------:R-:W-:Y:S01]  /*0020*/  ULDC.64 UR4, c[0x0][0x210] ;  /* 0x0000840000047ab9 */ /* 0x000fe20000000a00 */
[----:B------:R-:W2:Y:S01]  /*0030*/  S2R R3, SR_CTAID.X ;  /* 0x0000000000037919 */ /* 0x000ea20000002500 */
[----:B-1----:R-:W-:-:S05]  /*0040*/  IMAD.SHL.U32 R0, R0, 0x2, RZ ;  /* 0x0000000200007824 */ /* 0x002fca00078e00ff */
[----:B------:R-:W-:-:S05]  /*0050*/  LOP3.LUT R0, R0, 0x1fe, RZ, 0xc0, !PT ;  /* 0x000001fe00007812 */ /* 0x000fca00078ec0ff */
[----:B--2---:R-:W-:-:S04]  /*0060*/  IMAD R3, R3, 0x200, R0 ;  /* 0x0000020003037824 */ /* 0x004fc800078e0200 */
[----:B------:R-:W-:-:S04]  /*0070*/  IMAD.HI R2, R3, 0x38e38e39, RZ ;  /* 0x38e38e3903027827 */ /* 0x000fc800078e02ff */
[----:B------:R-:W-:Y:S01]  /*0080*/  VIADD R0, R3, 0x1 ;  /* 0x0000000103007836 */ /* 0x000fe20000000000 */
[----:B------:R-:W-:-:S03]  /*0090*/  SHF.R.S32.HI R5, RZ, 0x1, R2 ;  /* 0x00000001ff057819 */ /* 0x000fc60000011402 */
[----:B------:R-:W-:Y:S01]  /*00a0*/  IMAD.HI R4, R0, 0x38e38e39, RZ ;  /* 0x38e38e3900047827 */ /* 0x000fe200078e02ff */
[----:B------:R-:W-:-:S03]  /*00b0*/  LEA.HI R5, R2, R5, RZ, 0x1 ;  /* 0x0000000502057211 */ /* 0x000fc600078f08ff */
[----:B------:R-:W-:Y:S01]  /*00c0*/  IMAD.MOV.U32 R2, RZ, RZ, RZ ;  /* 0x000000ffff027224 */ /* 0x000fe200078e00ff */
[----:B------:R-:W-:Y:S01]  /*00d0*/  SHF.R.S32.HI R7, RZ, 0x1, R4 ;  /* 0x00000001ff077819 */ /* 0x000fe20000011404 */
[----:B------:R-:W-:-:S03]  /*00e0*/  IMAD.HI R6, R5, 0x66666667, RZ ;  /* 0x6666666705067827 */ /* 0x000fc600078e02ff */
[----:B------:R-:W-:Y:S01]  /*00f0*/  LEA.HI R7, R4, R7, RZ, 0x1 ;  /* 0x0000000704077211 */ /* 0x000fe200078f08ff */
[----:B------:R-:W-:Y:S01]  /*0100*/  IMAD.HI R2, R3, -0x49f49f49, R2 ;  /* 0xb60b60b703027827 */ /* 0x000fe200078e0202 */
[----:B------:R-:W-:-:S03]  /*0110*/  SHF.R.U32.HI R9, RZ, 0x1f, R6 ;  /* 0x0000001fff097819 */ /* 0x000fc60000011606 */
[C---:B------:R-:W-:Y:S01]  /*0120*/  IMAD.HI R4, R7.reuse, 0x66666667, RZ ;  /* 0x6666666707047827 */ /* 0x040fe200078e02ff */
[----:B------:R-:W-:Y:S02]  /*0130*/  LEA.HI.SX32 R6, R6, R9, 0x1e ;  /* 0x0000000906067211 */ /* 0x000fe400078ff2ff */
[----:B------:R-:W-:Y:S01]  /*0140*/  SHF.R.U32.HI R11, RZ, 0x1f, R2 ;  /* 0x0000001fff0b7819 */ /* 0x000fe20000011602 */
[----:B------:R-:W-:Y:S01]  /*0150*/  IMAD R0, R7, -0x9, R0 ;  /* 0xfffffff707007824 */ /* 0x000fe200078e0200 */
[----:B------:R-:W-:Y:S01]  /*0160*/  SHF.R.U32.HI R9, RZ, 0x1f, R4 ;  /* 0x0000001fff097819 */ /* 0x000fe20000011604 */
[----:B------:R-:W-:Y:S01]  /*0170*/  IMAD R6, R6, -0xa, R5 ;  /* 0xfffffff606067824 */ /* 0x000fe200078e0205 */
[----:B------:R-:W-:Y:S01]  /*0180*/  LEA.HI R11, R2, R11, RZ, 0x1a ;  /* 0x0000000b020b7211 */ /* 0x000fe200078fd0ff */
[----:B------:R-:W-:Y:S01]  /*0190*/  IMAD R5, R5, -0x9, R3 ;  /* 0xfffffff705057824 */ /* 0x000fe200078e0203 */
[----:B------:R-:W-:Y:S01]  /*01a0*/  LEA.HI.SX32 R4, R4, R9, 0x1e ;  /* 0x0000000904047211 */ /* 0x000fe200078ff2ff */
[----:B------:R-:W-:-:S02]  /*01b0*/  VIADD R2, R6, 0xffffffff ;  /* 0xffffffff06027836 */ /* 0x000fc40000000000 */
[----:B------:R-:W-:Y:S02]  /*01c0*/  IMAD.SHL.U32 R11, R11, 0x40, RZ ;  /* 0x000000400b0b7824 */ /* 0x000fe400078e00ff */
[----:B------:R-:W-:Y:S01]  /*01d0*/  IMAD R4, R4, -0xa, R7 ;  /* 0xfffffff604047824 */ /* 0x000fe200078e0207 */
[----:B------:R-:W-:Y:S01]  /*01e0*/  ISETP.GE.U32.AND P0, PT, R2, 0x8, PT ;  /* 0x000000080200780c */ /* 0x000fe20003f06070 */
[----:B------:R-:W-:Y:S01]  /*01f0*/  IMAD.SHL.U32 R6, R6, 0x8, RZ ;  /* 0x0000000806067824 */ /* 0x000fe200078e00ff */
[--C-:B------:R-:W-:Y:S01]  /*0200*/  SHF.R.S32.HI R7, RZ, 0x1f, R5.reuse ;  /* 0x0000001fff077819 */ /* 0x100fe20000011405 */
[----:B------:R-:W-:Y:S01]  /*0210*/  VIADD R10, R4, 0xffffffff ;  /* 0xffffffff040a7836 */ /* 0x000fe20000000000 */
[----:B------:R-:W-:Y:S02]  /*0220*/  ISETP.GT.AND P0, PT, R5, RZ, !P0 ;  /* 0x000000ff0500720c */ /* 0x000fe40004704270 */
[----:B------:R-:W-:Y:S01]  /*0230*/  IADD3 R9, P2, P3, R6, R11, R5 ;  /* 0x0000000b06097210 */ /* 0x000fe20007b5e005 */
[----:B------:R-:W-:Y:S01]  /*0240*/  IMAD.SHL.U32 R5, R4, 0x8, RZ ;  /* 0x0000000804057824 */ /* 0x000fe200078e00ff */
[----:B------:R-:W-:-:S02]  /*0250*/  ISETP.GE.U32.AND P1, PT, R10, 0x8, PT ;  /* 0x000000080a00780c */ /* 0x000fc40003f26070 */
[----:B------:R-:W-:Y:S02]  /*0260*/  SHF.R.S32.HI R8, RZ, 0x1f, R11 ;  /* 0x0000001fff087819 */ /* 0x000fe4000001140b */
[----:B------:R-:W-:Y:S02]  /*0270*/  SHF.R.S32.HI R2, RZ, 0x1f, R6 ;  /* 0x0000001fff027819 */ /* 0x000fe40000011406 */
[----:B------:R-:W-:Y:S02]  /*0280*/  ISETP.GT.AND P1, PT, R0, RZ, !P1 ;  /* 0x000000ff0000720c */ /* 0x000fe40004f24270 */
[----:B------:R-:W-:Y:S02]  /*0290*/  IADD3.X R2, R2, R8, R7, P2, P3 ;  /* 0x0000000802027210 */ /* 0x000fe400017e6407 */
[--C-:B------:R-:W-:Y:S02]  /*02a0*/  IADD3 R11, P2, P3, R5, R11, R0.reuse ;  /* 0x0000000b050b7210 */ /* 0x100fe40007b5e000 */
[----:B------:R-:W-:-:S02]  /*02b0*/  SHF.R.S32.HI R0, RZ, 0x1f, R0 ;  /* 0x0000001fff007819 */ /* 0x000fc40000011400 */
[----:B------:R-:W-:Y:S02]  /*02c0*/  SHF.R.S32.HI R5, RZ, 0x1f, R5 ;  /* 0x0000001fff057819 */ /* 0x000fe40000011405 */
[----:B------:R-:W-:Y:S02]  /*02d0*/  ISETP.LT.AND P4, PT, R3, 0x16800, P1 ;  /* 0x000168000300780c */ /* 0x000fe40000f81270 */
[----:B------:R-:W-:Y:S02]  /*02e0*/  LEA R4, P6, R9, UR4, 0x2 ;  /* 0x0000000409047c11 */ /* 0x000fe4000f8c10ff */
[----:B------:R-:W-:Y:S01]  /*02f0*/  IADD3.X R8, R5, R8, R0, P2, P3 ;  /* 0x0000000805087210 */ /* 0x000fe200017e6400 */
[----:B------:R-:W-:Y:S01]  /*0300*/  IMAD.MOV.U32 R0, RZ, RZ, RZ ;  /* 0x000000ffff007224 */ /* 0x000fe200078e00ff */
[----:B------:R-:W-:Y:S02]  /*0310*/  ISETP.LT.AND P5, PT, R3, 0x16800, P0 ;  /* 0x000168000300780c */ /* 0x000fe400007a1270 */
[----:B------:R-:W-:-:S02]  /*0320*/  LEA R6, P2, R11, UR4, 0x2 ;  /* 0x000000040b067c11 */ /* 0x000fc4000f8410ff */
[----:B------:R-:W-:Y:S01]  /*0330*/  LEA.HI.X R5, R9, UR5, R2, 0x2, P6 ;  /* 0x0000000509057c11 */ /* 0x000fe2000b0f1402 */
[----:B------:R-:W-:Y:S01]  /*0340*/  IMAD.MOV.U32 R2, RZ, RZ, RZ ;  /* 0x000000ffff027224 */ /* 0x000fe200078e00ff */
[----:B------:R-:W-:Y:S01]  /*0350*/  LEA.HI.X R7, R11, UR5, R8, 0x2, P2 ;  /* 0x000000050b077c11 */ /* 0x000fe200090f1408 */
[----:B------:R-:W-:Y:S01]  /*0360*/  ULDC.64 UR4, c[0x0][0x208] ;  /* 0x0000820000047ab9 */ /* 0x000fe20000000a00 */
[----:B------:R-:W1:Y:S03]  /*0370*/  LDC.64 R8, c[0x0][0x218] ;  /* 0x00008600ff087b82 */ /* 0x000e660000000a00 */
[----:B------:R-:W2:Y:S04]  /*0380*/  @P4 LDG.E R2, desc[UR4][R6.64+-0x24] ;  /* 0xffffdc0406024981 */ /* 0x000ea8000c1e1900 */
[----:B------:R-:W3:Y:S01]  /*0390*/  @P5 LDG.E R0, desc[UR4][R4.64+-0x24] ;  /* 0xffffdc0404005981 */ /* 0x000ee2000c1e1900 */
[----:B--2---:R-:W-:-:S02]  /*03a0*/  SEL R2, R2, RZ, P4 ;  /* 0x000000ff02027207 */ /* 0x004fc40002000000 */
[C---:B------:R-:W-:Y:S02]  /*03b0*/  ISETP.GE.AND P4, PT, R3.reuse, 0x16800, PT ;  /* 0x000168000300780c */ /* 0x040fe40003f86270 */
[----:B---3--:R-:W-:Y:S02]  /*03c0*/  SEL R0, R0, RZ, P5 ;  /* 0x000000ff00007207 */ /* 0x008fe40002800000 */
[----:B------:R-:W-:Y:S02]  /*03d0*/  FSETP.GEU.AND P3, PT, R2, RZ, PT ;  /* 0x000000ff0200720b */ /* 0x000fe40003f6e000 */
[----:B------:R-:W-:Y:S02]  /*03e0*/  FSETP.GEU.AND P2, PT, R0, RZ, PT ;  /* 0x000000ff0000720b */ /* 0x000fe40003f4e000 */
[----:B------:R-:W-:Y:S02]  /*03f0*/  FSEL R10, R2, RZ, P3 ;  /* 0x000000ff020a7208 */ /* 0x000fe40001800000 */
[----:B------:R-:W-:Y:S01]  /*0400*/  FSEL R0, R0, RZ, P2 ;  /* 0x000000ff00007208 */ /* 0x000fe20001000000 */
[----:B-1----:R-:W-:Y:S01]  /*0410*/  IMAD.WIDE R2, R3, 0x4, R8 ;  /* 0x0000000403027825 */ /* 0x002fe200078e0208 */
[----:B------:R-:W-:-:S02]  /*0420*/  SEL R5, R10, RZ, P1 ;  /* 0x000000ff0a057207 */ /* 0x000fc40000800000 */
[----:B------:R-:W-:Y:S01]  /*0430*/  SEL R4, R0, RZ, P0 ;  /* 0x000000ff00047207 */ /* 0x000fe20000000000 */
[----:B------:R-:W-:Y:S06]  /*0440*/  @P4 EXIT ;  /* 0x000000000000494d */ /* 0x000fec0003800000 */
[----:B------:R-:W-:Y:S01]  /*0450*/  STG.E.64 desc[UR4][R2.64], R4 ;  /* 0x0000000402007986 */ /* 0x000fe2000c101b04 */
[----:B------:R-:W-:Y:S05]  /*0460*/  EXIT ;  /* 0x000000000000794d */ /* 0x000fea0003800000 */
.L_x_0:
[----:B------:R-:W-:-:S00]  /*0470*/  BRA `(.L_x_0) ;  /* 0xfffffffc00fc7947 */ /* 0x000fc0000383ffff */
[----:B------:R-:W-:-:S00]  /*0480*/  NOP ;  /* 0x0000000000007918 */ /* 0x000fc00000000000 */
[----:B------:R-:W-:-:S00]  /*0490*/  NOP ;  /* 0x0000000000007918 */ /* 0x000fc00000000000 */
[----:B------:R-:W-:-:S00]  /*04a0*/  NOP ;  /* 0x0000000000007918 */ /* 0x000fc00000000000 */
[----:B------:R-:W-:-:S00]  /*04b0*/  NOP ;  /* 0x0000000000007918 */ /* 0x000fc00000000000 */
[----:B------:R-:W-:-:S00]  /*04c0*/  NOP ;  /* 0x0000000000007918 */ /* 0x000fc00000000000 */
[----:B------:R-:W-:-:S00]  /*04d0*/  NOP ;  /* 0x0000000000007918 */ /* 0x000fc00000000000 */
[----:B------:R-:W-:-:S00]  /*04e0*/  NOP ;  /* 0x0000000000007918 */ /* 0x000fc00000000000 */
[----:B------:R-:W-:-:S00]  /*04f0*/  NOP ;  /* 0x0000000000007918 */ /* 0x000fc00000000000 */
.L_x_1:


//--------------------- .nv.constant0.triton_poi_fused_constant_pad_nd_relu_34 --------------------------
	.section	.nv.constant0.triton_poi_fused_constant_pad_nd_relu_34,"a",@progbits
	.sectionflags	@""
	.align	4
.nv.constant0.triton_poi_fused_constant_pad_nd_relu_34:
	.zero		548
